//
// Generated by NVIDIA NVVM Compiler
//
// Compiler Build ID: CL-36424714
// Cuda compilation tools, release 13.0, V13.0.88
// Based on NVVM 20.0.0
//

.version 9.0
.target sm_100
.address_size 64

	// .globl	_Z7sumaVecPfS_S_i

.visible .entry _Z7sumaVecPfS_S_i(
	.param .u64 .ptr .align 1 _Z7sumaVecPfS_S_i_param_0,
	.param .u64 .ptr .align 1 _Z7sumaVecPfS_S_i_param_1,
	.param .u64 .ptr .align 1 _Z7sumaVecPfS_S_i_param_2,
	.param .u32 _Z7sumaVecPfS_S_i_param_3
)
{
	.reg .pred 	%p<10>;
	.reg .b32 	%r<23>;
	.reg .b32 	%f<88>;
	.reg .b64 	%rd<40>;

	ld.param.u64 	%rd22, [_Z7sumaVecPfS_S_i_param_0];
	ld.param.u64 	%rd23, [_Z7sumaVecPfS_S_i_param_1];
	ld.param.u64 	%rd24, [_Z7sumaVecPfS_S_i_param_2];
	ld.param.u32 	%r16, [_Z7sumaVecPfS_S_i_param_3];
	cvta.to.global.u64 	%rd1, %rd22;
	cvta.to.global.u64 	%rd2, %rd24;
	cvta.to.global.u64 	%rd3, %rd23;
	setp.lt.s32 	%p1, %r16, 1;
	@%p1 bra 	$L__BB0_13;
	and.b32  	%r1, %r16, 15;
	setp.lt.u32 	%p2, %r16, 16;
	mov.b32 	%r20, 0;
	@%p2 bra 	$L__BB0_4;
	and.b32  	%r20, %r16, 2147483632;
	neg.s32 	%r18, %r20;
	add.s64 	%rd36, %rd3, 32;
	add.s64 	%rd35, %rd2, 32;
	add.s64 	%rd34, %rd1, 32;
$L__BB0_3:
	.pragma "nounroll";
	ld.global.f32 	%f1, [%rd36+-32];
	ld.global.f32 	%f2, [%rd35+-32];
	add.f32 	%f3, %f1, %f2;
	st.global.f32 	[%rd34+-32], %f3;
	ld.global.f32 	%f4, [%rd36+-28];
	ld.global.f32 	%f5, [%rd35+-28];
	add.f32 	%f6, %f4, %f5;
	st.global.f32 	[%rd34+-28], %f6;
	ld.global.f32 	%f7, [%rd36+-24];
	ld.global.f32 	%f8, [%rd35+-24];
	add.f32 	%f9, %f7, %f8;
	st.global.f32 	[%rd34+-24], %f9;
	ld.global.f32 	%f10, [%rd36+-20];
	ld.global.f32 	%f11, [%rd35+-20];
	add.f32 	%f12, %f10, %f11;
	st.global.f32 	[%rd34+-20], %f12;
	ld.global.f32 	%f13, [%rd36+-16];
	ld.global.f32 	%f14, [%rd35+-16];
	add.f32 	%f15, %f13, %f14;
	st.global.f32 	[%rd34+-16], %f15;
	ld.global.f32 	%f16, [%rd36+-12];
	ld.global.f32 	%f17, [%rd35+-12];
	add.f32 	%f18, %f16, %f17;
	st.global.f32 	[%rd34+-12], %f18;
	ld.global.f32 	%f19, [%rd36+-8];
	ld.global.f32 	%f20, [%rd35+-8];
	add.f32 	%f21, %f19, %f20;
	st.global.f32 	[%rd34+-8], %f21;
	ld.global.f32 	%f22, [%rd36+-4];
	ld.global.f32 	%f23, [%rd35+-4];
	add.f32 	%f24, %f22, %f23;
	st.global.f32 	[%rd34+-4], %f24;
	ld.global.f32 	%f25, [%rd36];
	ld.global.f32 	%f26, [%rd35];
	add.f32 	%f27, %f25, %f26;
	st.global.f32 	[%rd34], %f27;
	ld.global.f32 	%f28, [%rd36+4];
	ld.global.f32 	%f29, [%rd35+4];
	add.f32 	%f30, %f28, %f29;
	st.global.f32 	[%rd34+4], %f30;
	ld.global.f32 	%f31, [%rd36+8];
	ld.global.f32 	%f32, [%rd35+8];
	add.f32 	%f33, %f31, %f32;
	st.global.f32 	[%rd34+8], %f33;
	ld.global.f32 	%f34, [%rd36+12];
	ld.global.f32 	%f35, [%rd35+12];
	add.f32 	%f36, %f34, %f35;
	st.global.f32 	[%rd34+12], %f36;
	ld.global.f32 	%f37, [%rd36+16];
	ld.global.f32 	%f38, [%rd35+16];
	add.f32 	%f39, %f37, %f38;
	st.global.f32 	[%rd34+16], %f39;
	ld.global.f32 	%f40, [%rd36+20];
	ld.global.f32 	%f41, [%rd35+20];
	add.f32 	%f42, %f40, %f41;
	st.global.f32 	[%rd34+20], %f42;
	ld.global.f32 	%f43, [%rd36+24];
	ld.global.f32 	%f44, [%rd35+24];
	add.f32 	%f45, %f43, %f44;
	st.global.f32 	[%rd34+24], %f45;
	ld.global.f32 	%f46, [%rd36+28];
	ld.global.f32 	%f47, [%rd35+28];
	add.f32 	%f48, %f46, %f47;
	st.global.f32 	[%rd34+28], %f48;
	add.s32 	%r18, %r18, 16;
	add.s64 	%rd36, %rd36, 64;
	add.s64 	%rd35, %rd35, 64;
	add.s64 	%rd34, %rd34, 64;
	setp.ne.s32 	%p3, %r18, 0;
	@%p3 bra 	$L__BB0_3;
$L__BB0_4:
	setp.eq.s32 	%p4, %r1, 0;
	@%p4 bra 	$L__BB0_13;
	and.b32  	%r7, %r16, 7;
	setp.lt.u32 	%p5, %r1, 8;
	@%p5 bra 	$L__BB0_7;
	mul.wide.u32 	%rd25, %r20, 4;
	add.s64 	%rd26, %rd3, %rd25;
	ld.global.f32 	%f49, [%rd26];
	add.s64 	%rd27, %rd2, %rd25;
	ld.global.f32 	%f50, [%rd27];
	add.f32 	%f51, %f49, %f50;
	add.s64 	%rd28, %rd1, %rd25;
	st.global.f32 	[%rd28], %f51;
	ld.global.f32 	%f52, [%rd26+4];
	ld.global.f32 	%f53, [%rd27+4];
	add.f32 	%f54, %f52, %f53;
	st.global.f32 	[%rd28+4], %f54;
	ld.global.f32 	%f55, [%rd26+8];
	ld.global.f32 	%f56, [%rd27+8];
	add.f32 	%f57, %f55, %f56;
	st.global.f32 	[%rd28+8], %f57;
	ld.global.f32 	%f58, [%rd26+12];
	ld.global.f32 	%f59, [%rd27+12];
	add.f32 	%f60, %f58, %f59;
	st.global.f32 	[%rd28+12], %f60;
	ld.global.f32 	%f61, [%rd26+16];
	ld.global.f32 	%f62, [%rd27+16];
	add.f32 	%f63, %f61, %f62;
	st.global.f32 	[%rd28+16], %f63;
	ld.global.f32 	%f64, [%rd26+20];
	ld.global.f32 	%f65, [%rd27+20];
	add.f32 	%f66, %f64, %f65;
	st.global.f32 	[%rd28+20], %f66;
	ld.global.f32 	%f67, [%rd26+24];
	ld.global.f32 	%f68, [%rd27+24];
	add.f32 	%f69, %f67, %f68;
	st.global.f32 	[%rd28+24], %f69;
	ld.global.f32 	%f70, [%rd26+28];
	ld.global.f32 	%f71, [%rd27+28];
	add.f32 	%f72, %f70, %f71;
	st.global.f32 	[%rd28+28], %f72;
	add.s32 	%r20, %r20, 8;
$L__BB0_7:
	setp.eq.s32 	%p6, %r7, 0;
	@%p6 bra 	$L__BB0_13;
	and.b32  	%r10, %r16, 3;
	setp.lt.u32 	%p7, %r7, 4;
	@%p7 bra 	$L__BB0_10;
	mul.wide.u32 	%rd29, %r20, 4;
	add.s64 	%rd30, %rd3, %rd29;
	ld.global.f32 	%f73, [%rd30];
	add.s64 	%rd31, %rd2, %rd29;
	ld.global.f32 	%f74, [%rd31];
	add.f32 	%f75, %f73, %f74;
	add.s64 	%rd32, %rd1, %rd29;
	st.global.f32 	[%rd32], %f75;
	ld.global.f32 	%f76, [%rd30+4];
	ld.global.f32 	%f77, [%rd31+4];
	add.f32 	%f78, %f76, %f77;
	st.global.f32 	[%rd32+4], %f78;
	ld.global.f32 	%f79, [%rd30+8];
	ld.global.f32 	%f80, [%rd31+8];
	add.f32 	%f81, %f79, %f80;
	st.global.f32 	[%rd32+8], %f81;
	ld.global.f32 	%f82, [%rd30+12];
	ld.global.f32 	%f83, [%rd31+12];
	add.f32 	%f84, %f82, %f83;
	st.global.f32 	[%rd32+12], %f84;
	add.s32 	%r20, %r20, 4;
$L__BB0_10:
	setp.eq.s32 	%p8, %r10, 0;
	@%p8 bra 	$L__BB0_13;
	mul.wide.u32 	%rd33, %r20, 4;
	add.s64 	%rd39, %rd1, %rd33;
	add.s64 	%rd38, %rd2, %rd33;
	add.s64 	%rd37, %rd3, %rd33;
	neg.s32 	%r22, %r10;
$L__BB0_12:
	.pragma "nounroll";
	ld.global.f32 	%f85, [%rd37];
	ld.global.f32 	%f86, [%rd38];
	add.f32 	%f87, %f85, %f86;
	st.global.f32 	[%rd39], %f87;
	add.s64 	%rd39, %rd39, 4;
	add.s64 	%rd38, %rd38, 4;
	add.s64 	%rd37, %rd37, 4;
	add.s32 	%r22, %r22, 1;
	setp.ne.s32 	%p9, %r22, 0;
	@%p9 bra 	$L__BB0_12;
$L__BB0_13:
	ret;

}


// ===== COMPILED SASS (sm_100) =====

	.target	sm_100

	.elftype	@"ET_EXEC"


//--------------------- .note.nv.tkinfo           --------------------------
	.section	.note.nv.tkinfo,"",@"SHT_NOTE"
	.sectionflags	@"SHF_NOTE_NV_TKINFO"
	.tkinfo
        /*0018*/ 	.word	0x00000002
        /*0030*/ 	.string	""
        /*0030*/ 	.string	"ptxas"
        /*0030*/ 	.string	"Cuda compilation tools, release 13.0, V13.0.88"
        /*0030*/ 	.string	"Build cuda_13.0.r13.0/compiler.36424714_0"
        /*0030*/ 	.string	"-arch sm_100 -m 64 "



//--------------------- .note.nv.cuinfo           --------------------------
	.section	.note.nv.cuinfo,"",@"SHT_NOTE"
	.sectionflags	@"SHF_NOTE_NV_CUINFO"
        /*0018*/ 	.short	0x0002
        /*001a*/ 	.short	0x0064
        /*001c*/ 	.short	0x0082
	.zero		2


//--------------------- .nv.info                  --------------------------
	.section	.nv.info,"",@"SHT_CUDA_INFO"
	.align	4


	//----- nvinfo : EIATTR_REGCOUNT
	.align		4
        /*0000*/ 	.byte	0x04, 0x2f
        /*0002*/ 	.short	(.L_1 - .L_0)
	.align		4
.L_0:
        /*0004*/ 	.word	index@(_Z7sumaVecPfS_S_i)
        /*0008*/ 	.word	0x00000014


	//----- nvinfo : EIATTR_FRAME_SIZE
	.align		4
.L_1:
        /*000c*/ 	.byte	0x04, 0x11
        /*000e*/ 	.short	(.L_3 - .L_2)
	.align		4
.L_2:
        /*0010*/ 	.word	index@(_Z7sumaVecPfS_S_i)
        /*0014*/ 	.word	0x00000000


	//----- nvinfo : EIATTR_MIN_STACK_SIZE
	.align		4
.L_3:
        /*0018*/ 	.byte	0x04, 0x12
        /*001a*/ 	.short	(.L_5 - .L_4)
	.align		4
.L_4:
        /*001c*/ 	.word	index@(_Z7sumaVecPfS_S_i)
        /*0020*/ 	.word	0x00000000
.L_5:


//--------------------- .nv.compat                --------------------------
	.section	.nv.compat,"",@"SHT_CUDA_COMPAT_INFO"
	.align	4
        /*0000*/ 	.byte	0x02, 0x09, 0x00, 0x00, 0x02, 0x02, 0x01, 0x00, 0x02, 0x05, 0x05, 0x00, 0x03, 0x07, 0x01, 0x01
        /*0010*/ 	.byte	0x02, 0x03, 0x00, 0x00, 0x02, 0x06, 0x01, 0x00, 0x04, 0x0b, 0x08, 0x00, 0x09, 0x00, 0x00, 0x00
        /*0020*/ 	.byte	0x00, 0x00, 0x00, 0x00


//--------------------- .nv.info._Z7sumaVecPfS_S_i --------------------------
	.section	.nv.info._Z7sumaVecPfS_S_i,"",@"SHT_CUDA_INFO"
	.sectionflags	@""
	.align	4


	//----- nvinfo : EIATTR_CUDA_API_VERSION
	.align		4
        /*0000*/ 	.byte	0x04, 0x37
        /*0002*/ 	.short	(.L_7 - .L_6)
.L_6:
        /*0004*/ 	.word	0x00000082


	//----- nvinfo : EIATTR_KPARAM_INFO
	.align		4
.L_7:
        /*0008*/ 	.byte	0x04, 0x17
        /*000a*/ 	.short	(.L_9 - .L_8)
.L_8:
        /*000c*/ 	.word	0x00000000
        /*0010*/ 	.short	0x0003
        /*0012*/ 	.short	0x0018
        /*0014*/ 	.byte	0x00, 0xf0, 0x11, 0x00


	//----- nvinfo : EIATTR_KPARAM_INFO
	.align		4
.L_9:
        /*0018*/ 	.byte	0x04, 0x17
        /*001a*/ 	.short	(.L_11 - .L_10)
.L_10:
        /*001c*/ 	.word	0x00000000
        /*0020*/ 	.short	0x0002
        /*0022*/ 	.short	0x0010
        /*0024*/ 	.byte	0x00, 0xf5, 0x21, 0x00


	//----- nvinfo : EIATTR_KPARAM_INFO
	.align		4
.L_11:
        /*0028*/ 	.byte	0x04, 0x17
        /*002a*/ 	.short	(.L_13 - .L_12)
.L_12:
        /*002c*/ 	.word	0x00000000
        /*0030*/ 	.short	0x0001
        /*0032*/ 	.short	0x0008
        /*0034*/ 	.byte	0x00, 0xf5, 0x21, 0x00


	//----- nvinfo : EIATTR_KPARAM_INFO
	.align		4
.L_13:
        /*0038*/ 	.byte	0x04, 0x17
        /*003a*/ 	.short	(.L_15 - .L_14)
.L_14:
        /*003c*/ 	.word	0x00000000
        /*0040*/ 	.short	0x0000
        /*0042*/ 	.short	0x0000
        /*0044*/ 	.byte	0x00, 0xf5, 0x21, 0x00


	//----- nvinfo : EIATTR_SPARSE_MMA_MASK
	.align		4
.L_15:
        /*0048*/ 	.byte	0x03, 0x50
        /*004a*/ 	.short	0x0000


	//----- nvinfo : EIATTR_MAXREG_COUNT
	.align		4
        /*004c*/ 	.byte	0x03, 0x1b
        /*004e*/ 	.short	0x00ff


	//----- nvinfo : EIATTR_MERCURY_ISA_VERSION
	.align		4
        /*0050*/ 	.byte	0x03, 0x5f
        /*0052*/ 	.short	0x0101


	//----- nvinfo : EIATTR_VRC_CTA_INIT_COUNT
	.align		4
        /*0054*/ 	.byte	0x02, 0x4a
	.zero		1
	.zero		1


	//----- nvinfo : EIATTR_EXIT_INSTR_OFFSETS
	.align		4
        /*0058*/ 	.byte	0x04, 0x1c
        /*005a*/ 	.short	(.L_17 - .L_16)


	//   ....[0]....
.L_16:
        /*005c*/ 	.word	0x00000030


	//   ....[1]....
        /*0060*/ 	.word	0x00000680


	//   ....[2]....
        /*0064*/ 	.word	0x00000940


	//   ....[3]....
        /*0068*/ 	.word	0x00000b00


	//   ....[4]....
        /*006c*/ 	.word	0x00000ce0


	//----- nvinfo : EIATTR_CBANK_PARAM_SIZE
	.align		4
.L_17:
        /*0070*/ 	.byte	0x03, 0x19
        /*0072*/ 	.short	0x001c


	//----- nvinfo : EIATTR_PARAM_CBANK
	.align		4
        /*0074*/ 	.byte	0x04, 0x0a
        /*0076*/ 	.short	(.L_19 - .L_18)
	.align		4
.L_18:
        /*0078*/ 	.word	index@(.nv.constant0._Z7sumaVecPfS_S_i)
        /*007c*/ 	.short	0x0380
        /*007e*/ 	.short	0x001c


	//----- nvinfo : EIATTR_SW_WAR
	.align		4
.L_19:
        /*0080*/ 	.byte	0x04, 0x36
        /*0082*/ 	.short	(.L_21 - .L_20)
.L_20:
        /*0084*/ 	.word	0x00000008
.L_21:


//--------------------- .nv.callgraph             --------------------------
	.section	.nv.callgraph,"",@"SHT_CUDA_CALLGRAPH"
	.align	4
	.sectionentsize	8
	.align		4
        /*0000*/ 	.word	0x00000000
	.align		4
        /*0004*/ 	.word	0xffffffff
	.align		4
        /*0008*/ 	.word	0x00000000
	.align		4
        /*000c*/ 	.word	0xfffffffe
	.align		4
        /*0010*/ 	.word	0x00000000
	.align		4
        /*0014*/ 	.word	0xfffffffd
	.align		4
        /*0018*/ 	.word	0x00000000
	.align		4
        /*001c*/ 	.word	0xfffffffc


//--------------------- .text._Z7sumaVecPfS_S_i   --------------------------
	.section	.text._Z7sumaVecPfS_S_i,"ax",@progbits
	.align	128
        .global         _Z7sumaVecPfS_S_i
        .type           _Z7sumaVecPfS_S_i,@function
        .size           _Z7sumaVecPfS_S_i,(.L_x_6 - _Z7sumaVecPfS_S_i)
        .other          _Z7sumaVecPfS_S_i,@"STO_CUDA_ENTRY STV_DEFAULT"
_Z7sumaVecPfS_S_i:
.text._Z7sumaVecPfS_S_i:
[----:B------:R-:W-:Y:S08]  /*0000*/  LDC R1, c[0x0][0x37c] ;  /* 0x0000df00ff017b82 */ /* 0x000ff00000000800 */
[----:B------:R-:W0:Y:S02]  /*0010*/  LDC R2, c[0x0][0x398] ;  /* 0x0000e600ff027b82 */ /* 0x000e240000000800 */
[----:B0-----:R-:W-:-:S13]  /*0020*/  ISETP.GE.AND P0, PT, R2, 0x1, PT ;  /* 0x000000010200780c */ /* 0x001fda0003f06270 */
[----:B------:R-:W-:Y:S05]  /*0030*/  @!P0 EXIT ;  /* 0x000000000000894d */ /* 0x000fea0003800000 */
[C---:B------:R-:W-:Y:S01]  /*0040*/  ISETP.GE.U32.AND P1, PT, R2.reuse, 0x10, PT ;  /* 0x000000100200780c */ /* 0x040fe20003f26070 */
[----:B------:R-:W0:Y:S01]  /*0050*/  LDCU.64 UR10, c[0x0][0x358] ;  /* 0x00006b00ff0a77ac */ /* 0x000e220008000a00 */
[----:B------:R-:W-:Y:S01]  /*0060*/  LOP3.LUT R12, R2, 0xf, RZ, 0xc0, !PT ;  /* 0x0000000f020c7812 */ /* 0x000fe200078ec0ff */
[----:B------:R-:W-:-:S03]  /*0070*/  HFMA2 R0, -RZ, RZ, 0, 0 ;  /* 0x00000000ff007431 */ /* 0x000fc600000001ff */
[----:B------:R-:W-:-:S07]  /*0080*/  ISETP.NE.AND P0, PT, R12, RZ, PT ;  /* 0x000000ff0c00720c */ /* 0x000fce0003f05270 */
[----:B------:R-:W-:Y:S06]  /*0090*/  @!P1 BRA `(.L_x_0) ;  /* 0x0000000400789947 */ /* 0x000fec0003800000 */
[----:B------:R-:W1:Y:S01]  /*00a0*/  LDCU.128 UR12, c[0x0][0x380] ;  /* 0x00007000ff0c77ac */ /* 0x000e620008000c00 */
[----:B------:R-:W-:Y:S01]  /*00b0*/  LOP3.LUT R0, R2, 0x7ffffff0, RZ, 0xc0, !PT ;  /* 0x7ffffff002007812 */ /* 0x000fe200078ec0ff */
[----:B------:R-:W2:Y:S03]  /*00c0*/  LDCU.64 UR6, c[0x0][0x390] ;  /* 0x00007200ff0677ac */ /* 0x000ea60008000a00 */
[----:B------:R-:W-:Y:S01]  /*00d0*/  IADD3 R3, PT, PT, -R0, RZ, RZ ;  /* 0x000000ff00037210 */ /* 0x000fe20007ffe1ff */
[----:B-1----:R-:W-:Y:S02]  /*00e0*/  UIADD3 UR8, UP0, UPT, UR14, 0x20, URZ ;  /* 0x000000200e087890 */ /* 0x002fe4000ff1e0ff */
[----:B------:R-:W-:Y:S02]  /*00f0*/  UIADD3 UR4, UP2, UPT, UR12, 0x20, URZ ;  /* 0x000000200c047890 */ /* 0x000fe4000ff5e0ff */
[----:B--2---:R-:W-:-:S02]  /*0100*/  UIADD3 UR6, UP1, UPT, UR6, 0x20, URZ ;  /* 0x0000002006067890 */ /* 0x004fc4000ff3e0ff */
[----:B------:R-:W-:Y:S01]  /*0110*/  UIADD3.X UR9, UPT, UPT, URZ, UR15, URZ, UP0, !UPT ;  /* 0x0000000fff097290 */ /* 0x000fe200087fe4ff */
[----:B------:R-:W-:Y:S01]  /*0120*/  MOV R16, UR8 ;  /* 0x0000000800107c02 */ /* 0x000fe20008000f00 */
[----:B------:R-:W-:Y:S01]  /*0130*/  UIADD3.X UR5, UPT, UPT, URZ, UR13, URZ, UP2, !UPT ;  /* 0x0000000dff057290 */ /* 0x000fe200097fe4ff */
[----:B------:R-:W-:Y:S01]  /*0140*/  MOV R10, UR4 ;  /* 0x00000004000a7c02 */ /* 0x000fe20008000f00 */
[----:B------:R-:W-:Y:S01]  /*0150*/  UIADD3.X UR7, UPT, UPT, URZ, UR7, URZ, UP1, !UPT ;  /* 0x00000007ff077290 */ /* 0x000fe20008ffe4ff */
[----:B------:R-:W-:Y:S01]  /*0160*/  IMAD.U32 R11, RZ, RZ, UR6 ;  /* 0x00000006ff0b7e24 */ /* 0x000fe2000f8e00ff */
[----:B------:R-:W-:Y:S02]  /*0170*/  MOV R5, UR9 ;  /* 0x0000000900057c02 */ /* 0x000fe40008000f00 */
[----:B------:R-:W-:Y:S02]  /*0180*/  IMAD.U32 R13, RZ, RZ, UR5 ;  /* 0x00000005ff0d7e24 */ /* 0x000fe4000f8e00ff */
[----:B------:R-:W-:-:S07]  /*0190*/  MOV R14, UR7 ;  /* 0x00000007000e7c02 */ /* 0x000fce0008000f00 */
.L_x_1:
[----:B------:R-:W-:Y:S02]  /*01a0*/  MOV R4, R16 ;  /* 0x0000001000047202 */ /* 0x000fe40000000f00 */
[----:B------:R-:W-:Y:S02]  /*01b0*/  MOV R6, R11 ;  /* 0x0000000b00067202 */ /* 0x000fe40000000f00 */
[----:B------:R-:W-:Y:S01]  /*01c0*/  MOV R7, R14 ;  /* 0x0000000e00077202 */ /* 0x000fe20000000f00 */
[----:B0-2---:R-:W2:Y:S04]  /*01d0*/  LDG.E R8, desc[UR10][R4.64+-0x20] ;  /* 0xffffe00a04087981 */ /* 0x005ea8000c1e1900 */
[----:B------:R-:W2:Y:S02]  /*01e0*/  LDG.E R9, desc[UR10][R6.64+-0x20] ;  /* 0xffffe00a06097981 */ /* 0x000ea4000c1e1900 */
[----:B--2---:R-:W-:Y:S01]  /*01f0*/  FADD R11, R8, R9 ;  /* 0x00000009080b7221 */ /* 0x004fe20000000000 */
[----:B------:R-:W-:Y:S01]  /*0200*/  IMAD.MOV.U32 R8, RZ, RZ, R10 ;  /* 0x000000ffff087224 */ /* 0x000fe200078e000a */
[----:B------:R-:W-:-:S05]  /*0210*/  MOV R9, R13 ;  /* 0x0000000d00097202 */ /* 0x000fca0000000f00 */
[----:B------:R0:W-:Y:S04]  /*0220*/  STG.E desc[UR10][R8.64+-0x20], R11 ;  /* 0xffffe00b08007986 */ /* 0x0001e8000c10190a */
[----:B------:R-:W2:Y:S04]  /*0230*/  LDG.E R10, desc[UR10][R4.64+-0x1c] ;  /* 0xffffe40a040a7981 */ /* 0x000ea8000c1e1900 */
[----:B------:R-:W2:Y:S02]  /*0240*/  LDG.E R13, desc[UR10][R6.64+-0x1c] ;  /* 0xffffe40a060d7981 */ /* 0x000ea4000c1e1900 */
[----:B--2---:R-:W-:-:S05]  /*0250*/  FADD R13, R10, R13 ;  /* 0x0000000d0a0d7221 */ /* 0x004fca0000000000 */
[----:B------:R1:W-:Y:S04]  /*0260*/  STG.E desc[UR10][R8.64+-0x1c], R13 ;  /* 0xffffe40d08007986 */ /* 0x0003e8000c10190a */
[----:B------:R-:W2:Y:S04]  /*0270*/  LDG.E R10, desc[UR10][R4.64+-0x18] ;  /* 0xffffe80a040a7981 */ /* 0x000ea8000c1e1900 */
[----:B------:R-:W2:Y:S02]  /*0280*/  LDG.E R15, desc[UR10][R6.64+-0x18] ;  /* 0xffffe80a060f7981 */ /* 0x000ea4000c1e1900 */
[----:B--2---:R-:W-:-:S05]  /*0290*/  FADD R15, R10, R15 ;  /* 0x0000000f0a0f7221 */ /* 0x004fca0000000000 */
[----:B------:R2:W-:Y:S04]  /*02a0*/  STG.E desc[UR10][R8.64+-0x18], R15 ;  /* 0xffffe80f08007986 */ /* 0x0005e8000c10190a */
[----:B------:R-:W3:Y:S04]  /*02b0*/  LDG.E R10, desc[UR10][R4.64+-0x14] ;  /* 0xffffec0a040a7981 */ /* 0x000ee8000c1e1900 */
[----:B------:R-:W3:Y:S02]  /*02c0*/  LDG.E R17, desc[UR10][R6.64+-0x14] ;  /* 0xffffec0a06117981 */ /* 0x000ee4000c1e1900 */
[----:B---3--:R-:W-:-:S05]  /*02d0*/  FADD R17, R10, R17 ;  /* 0x000000110a117221 */ /* 0x008fca0000000000 */
[----:B------:R3:W-:Y:S04]  /*02e0*/  STG.E desc[UR10][R8.64+-0x14], R17 ;  /* 0xffffec1108007986 */ /* 0x0007e8000c10190a */
[----:B------:R-:W4:Y:S04]  /*02f0*/  LDG.E R10, desc[UR10][R4.64+-0x10] ;  /* 0xfffff00a040a7981 */ /* 0x000f28000c1e1900 */
[----:B0-----:R-:W4:Y:S02]  /*0300*/  LDG.E R11, desc[UR10][R6.64+-0x10] ;  /* 0xfffff00a060b7981 */ /* 0x001f24000c1e1900 */
[----:B----4-:R-:W-:-:S05]  /*0310*/  FADD R11, R10, R11 ;  /* 0x0000000b0a0b7221 */ /* 0x010fca0000000000 */
[----:B------:R0:W-:Y:S04]  /*0320*/  STG.E desc[UR10][R8.64+-0x10], R11 ;  /* 0xfffff00b08007986 */ /* 0x0001e8000c10190a */
[----:B------:R-:W4:Y:S04]  /*0330*/  LDG.E R10, desc[UR10][R4.64+-0xc] ;  /* 0xfffff40a040a7981 */ /* 0x000f28000c1e1900 */
[----:B-1----:R-:W4:Y:S02]  /*0340*/  LDG.E R13, desc[UR10][R6.64+-0xc] ;  /* 0xfffff40a060d7981 */ /* 0x002f24000c1e1900 */
[----:B----4-:R-:W-:-:S05]  /*0350*/  FADD R13, R10, R13 ;  /* 0x0000000d0a0d7221 */ /* 0x010fca0000000000 */
[----:B------:R1:W-:Y:S04]  /*0360*/  STG.E desc[UR10][R8.64+-0xc], R13 ;  /* 0xfffff40d08007986 */ /* 0x0003e8000c10190a */
[----:B------:R-:W4:Y:S04]  /*0370*/  LDG.E R10, desc[UR10][R4.64+-0x8] ;  /* 0xfffff80a040a7981 */ /* 0x000f28000c1e1900 */
[----:B--2---:R-:W4:Y:S02]  /*0380*/  LDG.E R15, desc[UR10][R6.64+-0x8] ;  /* 0xfffff80a060f7981 */ /* 0x004f24000c1e1900 */
[----:B----4-:R-:W-:-:S05]  /*0390*/  FADD R15, R10, R15 ;  /* 0x0000000f0a0f7221 */ /* 0x010fca0000000000 */
[----:B------:R2:W-:Y:S04]  /*03a0*/  STG.E desc[UR10][R8.64+-0x8], R15 ;  /* 0xfffff80f08007986 */ /* 0x0005e8000c10190a */
[----:B------:R-:W4:Y:S04]  /*03b0*/  LDG.E R10, desc[UR10][R4.64+-0x4] ;  /* 0xfffffc0a040a7981 */ /* 0x000f28000c1e1900 */
[----:B---3--:R-:W4:Y:S02]  /*03c0*/  LDG.E R17, desc[UR10][R6.64+-0x4] ;  /* 0xfffffc0a06117981 */ /* 0x008f24000c1e1900 */
[----:B----4-:R-:W-:-:S05]  /*03d0*/  FADD R17, R10, R17 ;  /* 0x000000110a117221 */ /* 0x010fca0000000000 */
        /* <DEDUP_REMOVED lines=26> */
[----:B--2---:R-:W4:Y:S01]  /*0580*/  LDG.E R15, desc[UR10][R6.64+0x18] ;  /* 0x0000180a060f7981 */ /* 0x004f22000c1e1900 */
[----:B------:R-:W-:Y:S01]  /*0590*/  IADD3 R3, PT, PT, R3, 0x10, RZ ;  /* 0x0000001003037810 */ /* 0x000fe20007ffe0ff */
[----:B----4-:R-:W-:-:S05]  /*05a0*/  FADD R15, R10, R15 ;  /* 0x0000000f0a0f7221 */ /* 0x010fca0000000000 */
[----:B------:R2:W-:Y:S04]  /*05b0*/  STG.E desc[UR10][R8.64+0x18], R15 ;  /* 0x0000180f08007986 */ /* 0x0005e8000c10190a */
[----:B------:R4:W5:Y:S04]  /*05c0*/  LDG.E R10, desc[UR10][R4.64+0x1c] ;  /* 0x00001c0a040a7981 */ /* 0x000968000c1e1900 */
[----:B---3--:R-:W5:Y:S01]  /*05d0*/  LDG.E R17, desc[UR10][R6.64+0x1c] ;  /* 0x00001c0a06117981 */ /* 0x008f62000c1e1900 */
[----:B------:R-:W-:Y:S02]  /*05e0*/  ISETP.NE.AND P1, PT, R3, RZ, PT ;  /* 0x000000ff0300720c */ /* 0x000fe40003f25270 */
[----:B0-----:R-:W-:-:S02]  /*05f0*/  IADD3 R11, P3, PT, R6, 0x40, RZ ;  /* 0x00000040060b7810 */ /* 0x001fc40007f7e0ff */
[----:B------:R-:W-:-:S03]  /*0600*/  IADD3 R16, P2, PT, R4, 0x40, RZ ;  /* 0x0000004004107810 */ /* 0x000fc60007f5e0ff */
[----:B------:R-:W-:Y:S01]  /*0610*/  IMAD.X R14, RZ, RZ, R7, P3 ;  /* 0x000000ffff0e7224 */ /* 0x000fe200018e0607 */
[----:B----4-:R-:W-:Y:S01]  /*0620*/  IADD3.X R5, PT, PT, RZ, R5, RZ, P2, !PT ;  /* 0x00000005ff057210 */ /* 0x010fe200017fe4ff */
[----:B-----5:R-:W-:Y:S01]  /*0630*/  FADD R17, R10, R17 ;  /* 0x000000110a117221 */ /* 0x020fe20000000000 */
[----:B------:R-:W-:-:S04]  /*0640*/  IADD3 R10, P4, PT, R8, 0x40, RZ ;  /* 0x00000040080a7810 */ /* 0x000fc80007f9e0ff */
[----:B------:R2:W-:Y:S01]  /*0650*/  STG.E desc[UR10][R8.64+0x1c], R17 ;  /* 0x00001c1108007986 */ /* 0x0005e2000c10190a */
[----:B-1----:R-:W-:Y:S01]  /*0660*/  IADD3.X R13, PT, PT, RZ, R9, RZ, P4, !PT ;  /* 0x00000009ff0d7210 */ /* 0x002fe200027fe4ff */
[----:B------:R-:W-:Y:S07]  /*0670*/  @P1 BRA `(.L_x_1) ;  /* 0xfffffff800c81947 */ /* 0x000fee000383ffff */
.L_x_0:
[----:B0-----:R-:W-:Y:S05]  /*0680*/  @!P0 EXIT ;  /* 0x000000000000894d */ /* 0x001fea0003800000 */
[----:B------:R-:W-:Y:S02]  /*0690*/  ISETP.GE.U32.AND P0, PT, R12, 0x8, PT ;  /* 0x000000080c00780c */ /* 0x000fe40003f06070 */
[----:B------:R-:W-:-:S04]  /*06a0*/  LOP3.LUT R14, R2, 0x7, RZ, 0xc0, !PT ;  /* 0x00000007020e7812 */ /* 0x000fc800078ec0ff */
[----:B------:R-:W-:-:S07]  /*06b0*/  ISETP.NE.AND P1, PT, R14, RZ, PT ;  /* 0x000000ff0e00720c */ /* 0x000fce0003f25270 */
[----:B------:R-:W-:Y:S06]  /*06c0*/  @!P0 BRA `(.L_x_2) ;  /* 0x00000000009c8947 */ /* 0x000fec0003800000 */
[----:B------:R-:W0:Y:S08]  /*06d0*/  LDC.64 R4, c[0x0][0x388] ;  /* 0x0000e200ff047b82 */ /* 0x000e300000000a00 */
[----:B------:R-:W1:Y:S08]  /*06e0*/  LDC.64 R6, c[0x0][0x390] ;  /* 0x0000e400ff067b82 */ /* 0x000e700000000a00 */
[----:B--2---:R-:W2:Y:S01]  /*06f0*/  LDC.64 R8, c[0x0][0x380] ;  /* 0x0000e000ff087b82 */ /* 0x004ea20000000a00 */
[----:B0-----:R-:W-:-:S05]  /*0700*/  IMAD.WIDE.U32 R4, R0, 0x4, R4 ;  /* 0x0000000400047825 */ /* 0x001fca00078e0004 */
[----:B------:R-:W3:Y:S01]  /*0710*/  LDG.E R3, desc[UR10][R4.64] ;  /* 0x0000000a04037981 */ /* 0x000ee2000c1e1900 */
[----:B-1----:R-:W-:-:S05]  /*0720*/  IMAD.WIDE.U32 R6, R0, 0x4, R6 ;  /* 0x0000000400067825 */ /* 0x002fca00078e0006 */
[----:B------:R-:W3:Y:S01]  /*0730*/  LDG.E R10, desc[UR10][R6.64] ;  /* 0x0000000a060a7981 */ /* 0x000ee2000c1e1900 */
[----:B--2---:R-:W-:-:S04]  /*0740*/  IMAD.WIDE.U32 R8, R0, 0x4, R8 ;  /* 0x0000000400087825 */ /* 0x004fc800078e0008 */
[----:B---3--:R-:W-:-:S05]  /*0750*/  FADD R3, R3, R10 ;  /* 0x0000000a03037221 */ /* 0x008fca0000000000 */
        /* <DEDUP_REMOVED lines=13> */
[----:B0-----:R-:W4:Y:S04]  /*0830*/  LDG.E R3, desc[UR10][R4.64+0x10] ;  /* 0x0000100a04037981 */ /* 0x001f28000c1e1900 */
[----:B------:R-:W4:Y:S02]  /*0840*/  LDG.E R10, desc[UR10][R6.64+0x10] ;  /* 0x0000100a060a7981 */ /* 0x000f24000c1e1900 */
        /* <DEDUP_REMOVED lines=10> */
[----:B------:R-:W2:Y:S04]  /*08f0*/  LDG.E R10, desc[UR10][R4.64+0x1c] ;  /* 0x00001c0a040a7981 */ /* 0x000ea8000c1e1900 */
[----:B---3--:R-:W2:Y:S01]  /*0900*/  LDG.E R15, desc[UR10][R6.64+0x1c] ;  /* 0x00001c0a060f7981 */ /* 0x008ea2000c1e1900 */
[----:B------:R-:W-:Y:S01]  /*0910*/  IADD3 R0, PT, PT, R0, 0x8, RZ ;  /* 0x0000000800007810 */ /* 0x000fe20007ffe0ff */
[----:B--2---:R-:W-:-:S05]  /*0920*/  FADD R15, R10, R15 ;  /* 0x0000000f0a0f7221 */ /* 0x004fca0000000000 */
[----:B------:R0:W-:Y:S02]  /*0930*/  STG.E desc[UR10][R8.64+0x1c], R15 ;  /* 0x00001c0f08007986 */ /* 0x0001e4000c10190a */
.L_x_2:
[----:B------:R-:W-:Y:S05]  /*0940*/  @!P1 EXIT ;  /* 0x000000000000994d */ /* 0x000fea0003800000 */
[----:B------:R-:W-:Y:S02]  /*0950*/  ISETP.GE.U32.AND P0, PT, R14, 0x4, PT ;  /* 0x000000040e00780c */ /* 0x000fe40003f06070 */
[----:B------:R-:W-:-:S04]  /*0960*/  LOP3.LUT R2, R2, 0x3, RZ, 0xc0, !PT ;  /* 0x0000000302027812 */ /* 0x000fc800078ec0ff */
[----:B------:R-:W-:-:S07]  /*0970*/  ISETP.NE.AND P1, PT, R2, RZ, PT ;  /* 0x000000ff0200720c */ /* 0x000fce0003f25270 */
[----:B------:R-:W-:Y:S06]  /*0980*/  @!P0 BRA `(.L_x_3) ;  /* 0x00000000005c8947 */ /* 0x000fec0003800000 */
[----:B------:R-:W1:Y:S08]  /*0990*/  LDC.64 R4, c[0x0][0x388] ;  /* 0x0000e200ff047b82 */ /* 0x000e700000000a00 */
[----:B------:R-:W3:Y:S08]  /*09a0*/  LDC.64 R6, c[0x0][0x390] ;  /* 0x0000e400ff067b82 */ /* 0x000ef00000000a00 */
[----:B0-2---:R-:W0:Y:S01]  /*09b0*/  LDC.64 R8, c[0x0][0x380] ;  /* 0x0000e000ff087b82 */ /* 0x005e220000000a00 */
[----:B-1----:R-:W-:-:S05]  /*09c0*/  IMAD.WIDE.U32 R4, R0, 0x4, R4 ;  /* 0x0000000400047825 */ /* 0x002fca00078e0004 */
[----:B------:R-:W2:Y:S01]  /*09d0*/  LDG.E R3, desc[UR10][R4.64] ;  /* 0x0000000a04037981 */ /* 0x000ea2000c1e1900 */
[----:B---3--:R-:W-:-:S05]  /*09e0*/  IMAD.WIDE.U32 R6, R0, 0x4, R6 ;  /* 0x0000000400067825 */ /* 0x008fca00078e0006 */
[----:B------:R-:W2:Y:S01]  /*09f0*/  LDG.E R10, desc[UR10][R6.64] ;  /* 0x0000000a060a7981 */ /* 0x000ea2000c1e1900 */
[----:B0-----:R-:W-:-:S04]  /*0a00*/  IMAD.WIDE.U32 R8, R0, 0x4, R8 ;  /* 0x0000000400087825 */ /* 0x001fc800078e0008 */
[----:B--2---:R-:W-:-:S05]  /*0a10*/  FADD R3, R3, R10 ;  /* 0x0000000a03037221 */ /* 0x004fca0000000000 */
        /* <DEDUP_REMOVED lines=9> */
[----:B------:R-:W2:Y:S04]  /*0ab0*/  LDG.E R10, desc[UR10][R4.64+0xc] ;  /* 0x00000c0a040a7981 */ /* 0x000ea8000c1e1900 */
[----:B------:R-:W2:Y:S01]  /*0ac0*/  LDG.E R15, desc[UR10][R6.64+0xc] ;  /* 0x00000c0a060f7981 */ /* 0x000ea2000c1e1900 */
[----:B------:R-:W-:Y:S01]  /*0ad0*/  IADD3 R0, PT, PT, R0, 0x4, RZ ;  /* 0x0000000400007810 */ /* 0x000fe20007ffe0ff */
[----:B--2---:R-:W-:-:S05]  /*0ae0*/  FADD R15, R10, R15 ;  /* 0x0000000f0a0f7221 */ /* 0x004fca0000000000 */
[----:B------:R1:W-:Y:S02]  /*0af0*/  STG.E desc[UR10][R8.64+0xc], R15 ;  /* 0x00000c0f08007986 */ /* 0x0003e4000c10190a */
.L_x_3:
[----:B------:R-:W-:Y:S05]  /*0b00*/  @!P1 EXIT ;  /* 0x000000000000994d */ /* 0x000fea0003800000 */
[----:B------:R-:W3:Y:S08]  /*0b10*/  LDC.64 R4, c[0x0][0x380] ;  /* 0x0000e000ff047b82 */ /* 0x000ef00000000a00 */
[----:B------:R-:W4:Y:S08]  /*0b20*/  LDC.64 R6, c[0x0][0x390] ;  /* 0x0000e400ff067b82 */ /* 0x000f300000000a00 */
[----:B012---:R-:W0:Y:S01]  /*0b30*/  LDC.64 R8, c[0x0][0x388] ;  /* 0x0000e200ff087b82 */ /* 0x007e220000000a00 */
[----:B---3--:R-:W-:-:S04]  /*0b40*/  IMAD.WIDE.U32 R4, R0, 0x4, R4 ;  /* 0x0000000400047825 */ /* 0x008fc800078e0004 */
[----:B------:R-:W-:Y:S01]  /*0b50*/  IMAD.MOV.U32 R10, RZ, RZ, R4 ;  /* 0x000000ffff0a7224 */ /* 0x000fe200078e0004 */
[----:B------:R-:W-:Y:S01]  /*0b60*/  MOV R13, R5 ;  /* 0x00000005000d7202 */ /* 0x000fe20000000f00 */
[----:B----4-:R-:W-:-:S05]  /*0b70*/  IMAD.WIDE.U32 R6, R0, 0x4, R6 ;  /* 0x0000000400067825 */ /* 0x010fca00078e0006 */
[----:B------:R-:W-:Y:S01]  /*0b80*/  MOV R11, R7 ;  /* 0x00000007000b7202 */ /* 0x000fe20000000f00 */
[----:B0-----:R-:W-:Y:S01]  /*0b90*/  IMAD.WIDE.U32 R8, R0, 0x4, R8 ;  /* 0x0000000400087825 */ /* 0x001fe200078e0008 */
[----:B------:R-:W-:-:S07]  /*0ba0*/  IADD3 R0, PT, PT, -R2, RZ, RZ ;  /* 0x000000ff02007210 */ /* 0x000fce0007ffe1ff */
.L_x_4:
[----:B0-----:R-:W-:Y:S01]  /*0bb0*/  IMAD.MOV.U32 R2, RZ, RZ, R8 ;  /* 0x000000ffff027224 */ /* 0x001fe200078e0008 */
[----:B------:R-:W-:Y:S02]  /*0bc0*/  MOV R5, R11 ;  /* 0x0000000b00057202 */ /* 0x000fe40000000f00 */
[----:B------:R-:W-:Y:S02]  /*0bd0*/  MOV R3, R9 ;  /* 0x0000000900037202 */ /* 0x000fe40000000f00 */
[----:B------:R-:W-:-:S03]  /*0be0*/  MOV R4, R6 ;  /* 0x0000000600047202 */ /* 0x000fc60000000f00 */
[----:B------:R0:W2:Y:S04]  /*0bf0*/  LDG.E R2, desc[UR10][R2.64] ;  /* 0x0000000a02027981 */ /* 0x0000a8000c1e1900 */
[----:B------:R-:W2:Y:S01]  /*0c00*/  LDG.E R5, desc[UR10][R4.64] ;  /* 0x0000000a04057981 */ /* 0x000ea2000c1e1900 */
[----:B------:R-:W-:Y:S02]  /*0c10*/  IADD3 R0, PT, PT, R0, 0x1, RZ ;  /* 0x0000000100007810 */ /* 0x000fe40007ffe0ff */
[----:B------:R-:W-:Y:S02]  /*0c20*/  IADD3 R6, P2, PT, R6, 0x4, RZ ;  /* 0x0000000406067810 */ /* 0x000fe40007f5e0ff */
[----:B------:R-:W-:Y:S01]  /*0c30*/  ISETP.NE.AND P0, PT, R0, RZ, PT ;  /* 0x000000ff0000720c */ /* 0x000fe20003f05270 */
[----:B0-----:R-:W-:Y:S01]  /*0c40*/  IMAD.MOV.U32 R3, RZ, RZ, R13 ;  /* 0x000000ffff037224 */ /* 0x001fe200078e000d */
[----:B------:R-:W-:-:S02]  /*0c50*/  IADD3 R8, P3, PT, R8, 0x4, RZ ;  /* 0x0000000408087810 */ /* 0x000fc40007f7e0ff */
[----:B------:R-:W-:Y:S02]  /*0c60*/  IADD3.X R11, PT, PT, RZ, R11, RZ, P2, !PT ;  /* 0x0000000bff0b7210 */ /* 0x000fe400017fe4ff */
[----:B------:R-:W-:Y:S01]  /*0c70*/  IADD3.X R9, PT, PT, RZ, R9, RZ, P3, !PT ;  /* 0x00000009ff097210 */ /* 0x000fe20001ffe4ff */
[----:B--2---:R-:W-:Y:S01]  /*0c80*/  FADD R7, R2, R5 ;  /* 0x0000000502077221 */ /* 0x004fe20000000000 */
[----:B------:R-:W-:Y:S02]  /*0c90*/  MOV R2, R10 ;  /* 0x0000000a00027202 */ /* 0x000fe40000000f00 */
[----:B------:R-:W-:-:S03]  /*0ca0*/  IADD3 R10, P1, PT, R10, 0x4, RZ ;  /* 0x000000040a0a7810 */ /* 0x000fc60007f3e0ff */
[----:B------:R0:W-:Y:S01]  /*0cb0*/  STG.E desc[UR10][R2.64], R7 ;  /* 0x0000000702007986 */ /* 0x0001e2000c10190a */
[----:B------:R-:W-:Y:S01]  /*0cc0*/  IADD3.X R13, PT, PT, RZ, R13, RZ, P1, !PT ;  /* 0x0000000dff0d7210 */ /* 0x000fe20000ffe4ff */
[----:B------:R-:W-:Y:S08]  /*0cd0*/  @P0 BRA `(.L_x_4) ;  /* 0xfffffffc00b40947 */ /* 0x000ff0000383ffff */
[----:B------:R-:W-:Y:S05]  /*0ce0*/  EXIT ;  /* 0x000000000000794d */ /* 0x000fea0003800000 */
.L_x_5:
[----:B------:R-:W-:-:S00]  /*0cf0*/  BRA `(.L_x_5) ;  /* 0xfffffffc00fc7947 */ /* 0x000fc0000383ffff */
[----:B------:R-:W-:-:S00]  /*0d00*/  NOP ;  /* 0x0000000000007918 */ /* 0x000fc00000000000 */
[----:B------:R-:W-:-:S00]  /*0d10*/  NOP ;  /* 0x0000000000007918 */ /* 0x000fc00000000000 */
[----:B------:R-:W-:-:S00]  /*0d20*/  NOP ;  /* 0x0000000000007918 */ /* 0x000fc00000000000 */
[----:B------:R-:W-:-:S00]  /*0d30*/  NOP ;  /* 0x0000000000007918 */ /* 0x000fc00000000000 */
[----:B------:R-:W-:-:S00]  /*0d40*/  NOP ;  /* 0x0000000000007918 */ /* 0x000fc00000000000 */
[----:B------:R-:W-:-:S00]  /*0d50*/  NOP ;  /* 0x0000000000007918 */ /* 0x000fc00000000000 */
[----:B------:R-:W-:-:S00]  /*0d60*/  NOP ;  /* 0x0000000000007918 */ /* 0x000fc00000000000 */
[----:B------:R-:W-:-:S00]  /*0d70*/  NOP ;  /* 0x0000000000007918 */ /* 0x000fc00000000000 */
.L_x_6:


//--------------------- .nv.shared.reserved.0     --------------------------
	.section	.nv.shared.reserved.0,"aw",@nobits
	.weak		__nv_reservedSMEM_offset_0_alias
	.size		__nv_reservedSMEM_offset_0_alias, 0, 64
	.other		__nv_reservedSMEM_offset_0_alias,@"STO_CUDA_RESERVED_SHARED STV_DEFAULT"
__nv_reservedSMEM_offset_0_alias:
	.zero		0
	.zero		64


//--------------------- .nv.constant0._Z7sumaVecPfS_S_i --------------------------
	.section	.nv.constant0._Z7sumaVecPfS_S_i,"a",@progbits
	.sectionflags	@""
	.align	4
.nv.constant0._Z7sumaVecPfS_S_i:
	.zero		924


//--------------------- SYMBOLS --------------------------

	.type		.nv.reservedSmem.offset0,@object
	.size		.nv.reservedSmem.offset0,0x4
